//
// Generated by NVIDIA NVVM Compiler
//
// Compiler Build ID: CL-36424714
// Cuda compilation tools, release 13.0, V13.0.88
// Based on NVVM 20.0.0
//

.version 9.0
.target sm_100
.address_size 64

	// .globl	_Z26rehaussement_contraste_gpuPiS_ifl

.visible .entry _Z26rehaussement_contraste_gpuPiS_ifl(
	.param .u64 .ptr .align 1 _Z26rehaussement_contraste_gpuPiS_ifl_param_0,
	.param .u64 .ptr .align 1 _Z26rehaussement_contraste_gpuPiS_ifl_param_1,
	.param .u32 _Z26rehaussement_contraste_gpuPiS_ifl_param_2,
	.param .f32 _Z26rehaussement_contraste_gpuPiS_ifl_param_3,
	.param .u64 _Z26rehaussement_contraste_gpuPiS_ifl_param_4
)
{
	.reg .b32 	%r<8>;
	.reg .b32 	%f<4>;
	.reg .b64 	%rd<11>;

	ld.param.u64 	%rd1, [_Z26rehaussement_contraste_gpuPiS_ifl_param_0];
	ld.param.u64 	%rd2, [_Z26rehaussement_contraste_gpuPiS_ifl_param_1];
	ld.param.u32 	%r1, [_Z26rehaussement_contraste_gpuPiS_ifl_param_2];
	ld.param.f32 	%f1, [_Z26rehaussement_contraste_gpuPiS_ifl_param_3];
	cvta.to.global.u64 	%rd3, %rd2;
	cvta.to.global.u64 	%rd4, %rd1;
	mov.u32 	%r2, %ctaid.x;
	mov.u32 	%r3, %ntid.x;
	mul.wide.u32 	%rd5, %r2, %r3;
	mov.u32 	%r4, %tid.x;
	cvt.u64.u32 	%rd6, %r4;
	add.s64 	%rd7, %rd5, %rd6;
	shl.b64 	%rd8, %rd7, 2;
	add.s64 	%rd9, %rd4, %rd8;
	ld.global.u32 	%r5, [%rd9];
	sub.s32 	%r6, %r5, %r1;
	cvt.rn.f32.s32 	%f2, %r6;
	mul.f32 	%f3, %f1, %f2;
	cvt.rzi.s32.f32 	%r7, %f3;
	add.s64 	%rd10, %rd3, %rd8;
	st.global.u32 	[%rd10], %r7;
	ret;

}


// ===== COMPILED SASS (sm_100) =====

	.target	sm_100

	.elftype	@"ET_EXEC"


//--------------------- .note.nv.tkinfo           --------------------------
	.section	.note.nv.tkinfo,"",@"SHT_NOTE"
	.sectionflags	@"SHF_NOTE_NV_TKINFO"
	.tkinfo
        /*0018*/ 	.word	0x00000002
        /*0030*/ 	.string	""
        /*0030*/ 	.string	"ptxas"
        /*0030*/ 	.string	"Cuda compilation tools, release 13.0, V13.0.88"
        /*0030*/ 	.string	"Build cuda_13.0.r13.0/compiler.36424714_0"
        /*0030*/ 	.string	"-arch sm_100 -m 64 "



//--------------------- .note.nv.cuinfo           --------------------------
	.section	.note.nv.cuinfo,"",@"SHT_NOTE"
	.sectionflags	@"SHF_NOTE_NV_CUINFO"
        /*0018*/ 	.short	0x0002
        /*001a*/ 	.short	0x0064
        /*001c*/ 	.short	0x0082
	.zero		2


//--------------------- .nv.info                  --------------------------
	.section	.nv.info,"",@"SHT_CUDA_INFO"
	.align	4


	//----- nvinfo : EIATTR_REGCOUNT
	.align		4
        /*0000*/ 	.byte	0x04, 0x2f
        /*0002*/ 	.short	(.L_1 - .L_0)
	.align		4
.L_0:
        /*0004*/ 	.word	index@(_Z26rehaussement_contraste_gpuPiS_ifl)
        /*0008*/ 	.word	0x0000000a


	//----- nvinfo : EIATTR_FRAME_SIZE
	.align		4
.L_1:
        /*000c*/ 	.byte	0x04, 0x11
        /*000e*/ 	.short	(.L_3 - .L_2)
	.align		4
.L_2:
        /*0010*/ 	.word	index@(_Z26rehaussement_contraste_gpuPiS_ifl)
        /*0014*/ 	.word	0x00000000


	//----- nvinfo : EIATTR_MIN_STACK_SIZE
	.align		4
.L_3:
        /*0018*/ 	.byte	0x04, 0x12
        /*001a*/ 	.short	(.L_5 - .L_4)
	.align		4
.L_4:
        /*001c*/ 	.word	index@(_Z26rehaussement_contraste_gpuPiS_ifl)
        /*0020*/ 	.word	0x00000000
.L_5:


//--------------------- .nv.compat                --------------------------
	.section	.nv.compat,"",@"SHT_CUDA_COMPAT_INFO"
	.align	4
        /*0000*/ 	.byte	0x02, 0x09, 0x00, 0x00, 0x02, 0x02, 0x01, 0x00, 0x02, 0x05, 0x05, 0x00, 0x03, 0x07, 0x01, 0x01
        /*0010*/ 	.byte	0x02, 0x03, 0x00, 0x00, 0x02, 0x06, 0x01, 0x00, 0x04, 0x0b, 0x08, 0x00, 0x09, 0x00, 0x00, 0x00
        /*0020*/ 	.byte	0x00, 0x00, 0x00, 0x00


//--------------------- .nv.info._Z26rehaussement_contraste_gpuPiS_ifl --------------------------
	.section	.nv.info._Z26rehaussement_contraste_gpuPiS_ifl,"",@"SHT_CUDA_INFO"
	.sectionflags	@""
	.align	4


	//----- nvinfo : EIATTR_CUDA_API_VERSION
	.align		4
        /*0000*/ 	.byte	0x04, 0x37
        /*0002*/ 	.short	(.L_7 - .L_6)
.L_6:
        /*0004*/ 	.word	0x00000082


	//----- nvinfo : EIATTR_KPARAM_INFO
	.align		4
.L_7:
        /*0008*/ 	.byte	0x04, 0x17
        /*000a*/ 	.short	(.L_9 - .L_8)
.L_8:
        /*000c*/ 	.word	0x00000000
        /*0010*/ 	.short	0x0004
        /*0012*/ 	.short	0x0018
        /*0014*/ 	.byte	0x00, 0xf0, 0x21, 0x00


	//----- nvinfo : EIATTR_KPARAM_INFO
	.align		4
.L_9:
        /*0018*/ 	.byte	0x04, 0x17
        /*001a*/ 	.short	(.L_11 - .L_10)
.L_10:
        /*001c*/ 	.word	0x00000000
        /*0020*/ 	.short	0x0003
        /*0022*/ 	.short	0x0014
        /*0024*/ 	.byte	0x00, 0xf0, 0x11, 0x00


	//----- nvinfo : EIATTR_KPARAM_INFO
	.align		4
.L_11:
        /*0028*/ 	.byte	0x04, 0x17
        /*002a*/ 	.short	(.L_13 - .L_12)
.L_12:
        /*002c*/ 	.word	0x00000000
        /*0030*/ 	.short	0x0002
        /*0032*/ 	.short	0x0010
        /*0034*/ 	.byte	0x00, 0xf0, 0x11, 0x00


	//----- nvinfo : EIATTR_KPARAM_INFO
	.align		4
.L_13:
        /*0038*/ 	.byte	0x04, 0x17
        /*003a*/ 	.short	(.L_15 - .L_14)
.L_14:
        /*003c*/ 	.word	0x00000000
        /*0040*/ 	.short	0x0001
        /*0042*/ 	.short	0x0008
        /*0044*/ 	.byte	0x00, 0xf5, 0x21, 0x00


	//----- nvinfo : EIATTR_KPARAM_INFO
	.align		4
.L_15:
        /*0048*/ 	.byte	0x04, 0x17
        /*004a*/ 	.short	(.L_17 - .L_16)
.L_16:
        /*004c*/ 	.word	0x00000000
        /*0050*/ 	.short	0x0000
        /*0052*/ 	.short	0x0000
        /*0054*/ 	.byte	0x00, 0xf5, 0x21, 0x00


	//----- nvinfo : EIATTR_SPARSE_MMA_MASK
	.align		4
.L_17:
        /*0058*/ 	.byte	0x03, 0x50
        /*005a*/ 	.short	0x0000


	//----- nvinfo : EIATTR_MAXREG_COUNT
	.align		4
        /*005c*/ 	.byte	0x03, 0x1b
        /*005e*/ 	.short	0x00ff


	//----- nvinfo : EIATTR_MERCURY_ISA_VERSION
	.align		4
        /*0060*/ 	.byte	0x03, 0x5f
        /*0062*/ 	.short	0x0101


	//----- nvinfo : EIATTR_VRC_CTA_INIT_COUNT
	.align		4
        /*0064*/ 	.byte	0x02, 0x4a
	.zero		1
	.zero		1


	//----- nvinfo : EIATTR_EXIT_INSTR_OFFSETS
	.align		4
        /*0068*/ 	.byte	0x04, 0x1c
        /*006a*/ 	.short	(.L_19 - .L_18)


	//   ....[0]....
.L_18:
        /*006c*/ 	.word	0x00000150


	//----- nvinfo : EIATTR_CBANK_PARAM_SIZE
	.align		4
.L_19:
        /*0070*/ 	.byte	0x03, 0x19
        /*0072*/ 	.short	0x0020


	//----- nvinfo : EIATTR_PARAM_CBANK
	.align		4
        /*0074*/ 	.byte	0x04, 0x0a
        /*0076*/ 	.short	(.L_21 - .L_20)
	.align		4
.L_20:
        /*0078*/ 	.word	index@(.nv.constant0._Z26rehaussement_contraste_gpuPiS_ifl)
        /*007c*/ 	.short	0x0380
        /*007e*/ 	.short	0x0020


	//----- nvinfo : EIATTR_SW_WAR
	.align		4
.L_21:
        /*0080*/ 	.byte	0x04, 0x36
        /*0082*/ 	.short	(.L_23 - .L_22)
.L_22:
        /*0084*/ 	.word	0x00000008
.L_23:


//--------------------- .nv.callgraph             --------------------------
	.section	.nv.callgraph,"",@"SHT_CUDA_CALLGRAPH"
	.align	4
	.sectionentsize	8
	.align		4
        /*0000*/ 	.word	0x00000000
	.align		4
        /*0004*/ 	.word	0xffffffff
	.align		4
        /*0008*/ 	.word	0x00000000
	.align		4
        /*000c*/ 	.word	0xfffffffe
	.align		4
        /*0010*/ 	.word	0x00000000
	.align		4
        /*0014*/ 	.word	0xfffffffd
	.align		4
        /*0018*/ 	.word	0x00000000
	.align		4
        /*001c*/ 	.word	0xfffffffc


//--------------------- .text._Z26rehaussement_contraste_gpuPiS_ifl --------------------------
	.section	.text._Z26rehaussement_contraste_gpuPiS_ifl,"ax",@progbits
	.align	128
        .global         _Z26rehaussement_contraste_gpuPiS_ifl
        .type           _Z26rehaussement_contraste_gpuPiS_ifl,@function
        .size           _Z26rehaussement_contraste_gpuPiS_ifl,(.L_x_1 - _Z26rehaussement_contraste_gpuPiS_ifl)
        .other          _Z26rehaussement_contraste_gpuPiS_ifl,@"STO_CUDA_ENTRY STV_DEFAULT"
_Z26rehaussement_contraste_gpuPiS_ifl:
.text._Z26rehaussement_contraste_gpuPiS_ifl:
[----:B------:R-:W-:Y:S01]  /*0000*/  LDC R1, c[0x0][0x37c] ;  /* 0x0000df00ff017b82 */ /* 0x000fe20000000800 */
[----:B------:R-:W0:Y:S07]  /*0010*/  S2R R2, SR_TID.X ;  /* 0x0000000000027919 */ /* 0x000e2e0000002100 */
[----:B------:R-:W0:Y:S01]  /*0020*/  S2UR UR4, SR_CTAID.X ;  /* 0x00000000000479c3 */ /* 0x000e220000002500 */
[----:B------:R-:W1:Y:S01]  /*0030*/  LDCU.128 UR8, c[0x0][0x380] ;  /* 0x00007000ff0877ac */ /* 0x000e620008000c00 */
[----:B------:R-:W-:Y:S01]  /*0040*/  IMAD.MOV.U32 R3, RZ, RZ, RZ ;  /* 0x000000ffff037224 */ /* 0x000fe200078e00ff */
[----:B------:R-:W2:Y:S05]  /*0050*/  LDCU.64 UR6, c[0x0][0x390] ;  /* 0x00007200ff0677ac */ /* 0x000eaa0008000a00 */
[----:B------:R-:W0:Y:S02]  /*0060*/  LDC R5, c[0x0][0x360] ;  /* 0x0000d800ff057b82 */ /* 0x000e240000000800 */
[----:B0-----:R-:W-:Y:S01]  /*0070*/  IMAD.WIDE.U32 R2, R5, UR4, R2 ;  /* 0x0000000405027c25 */ /* 0x001fe2000f8e0002 */
[----:B------:R-:W0:Y:S03]  /*0080*/  LDCU.64 UR4, c[0x0][0x358] ;  /* 0x00006b00ff0477ac */ /* 0x000e260008000a00 */
[C---:B------:R-:W-:Y:S01]  /*0090*/  IMAD.SHL.U32 R4, R2.reuse, 0x4, RZ ;  /* 0x0000000402047824 */ /* 0x040fe200078e00ff */
[----:B------:R-:W-:-:S04]  /*00a0*/  SHF.L.U64.HI R5, R2, 0x2, R3 ;  /* 0x0000000202057819 */ /* 0x000fc80000010203 */
[----:B-1----:R-:W-:-:S04]  /*00b0*/  IADD3 R2, P0, PT, R4, UR8, RZ ;  /* 0x0000000804027c10 */ /* 0x002fc8000ff1e0ff */
[----:B------:R-:W-:-:S05]  /*00c0*/  IADD3.X R3, PT, PT, R5, UR9, RZ, P0, !PT ;  /* 0x0000000905037c10 */ /* 0x000fca00087fe4ff */
[----:B0-----:R-:W2:Y:S01]  /*00d0*/  LDG.E R2, desc[UR4][R2.64] ;  /* 0x0000000402027981 */ /* 0x001ea2000c1e1900 */
[----:B------:R-:W-:-:S04]  /*00e0*/  IADD3 R4, P0, PT, R4, UR10, RZ ;  /* 0x0000000a04047c10 */ /* 0x000fc8000ff1e0ff */
[----:B------:R-:W-:Y:S01]  /*00f0*/  IADD3.X R5, PT, PT, R5, UR11, RZ, P0, !PT ;  /* 0x0000000b05057c10 */ /* 0x000fe200087fe4ff */
[----:B--2---:R-:W-:-:S05]  /*0100*/  VIADD R0, R2, -UR6 ;  /* 0x8000000602007c36 */ /* 0x004fca0008000000 */
[----:B------:R-:W-:-:S05]  /*0110*/  I2FP.F32.S32 R0, R0 ;  /* 0x0000000000007245 */ /* 0x000fca0000201400 */
[----:B------:R-:W-:-:S04]  /*0120*/  FMUL R0, R0, UR7 ;  /* 0x0000000700007c20 */ /* 0x000fc80008400000 */
[----:B------:R-:W0:Y:S02]  /*0130*/  F2I.TRUNC.NTZ R7, R0 ;  /* 0x0000000000077305 */ /* 0x000e24000020f100 */
[----:B0-----:R-:W-:Y:S01]  /*0140*/  STG.E desc[UR4][R4.64], R7 ;  /* 0x0000000704007986 */ /* 0x001fe2000c101904 */
[----:B------:R-:W-:Y:S05]  /*0150*/  EXIT ;  /* 0x000000000000794d */ /* 0x000fea0003800000 */
.L_x_0:
[----:B------:R-:W-:-:S00]  /*0160*/  BRA `(.L_x_0) ;  /* 0xfffffffc00fc7947 */ /* 0x000fc0000383ffff */
[----:B------:R-:W-:-:S00]  /*0170*/  NOP ;  /* 0x0000000000007918 */ /* 0x000fc00000000000 */
        /* <DEDUP_REMOVED lines=8> */
.L_x_1:


//--------------------- .nv.shared.reserved.0     --------------------------
	.section	.nv.shared.reserved.0,"aw",@nobits
	.weak		__nv_reservedSMEM_offset_0_alias
	.size		__nv_reservedSMEM_offset_0_alias, 0, 64
	.other		__nv_reservedSMEM_offset_0_alias,@"STO_CUDA_RESERVED_SHARED STV_DEFAULT"
__nv_reservedSMEM_offset_0_alias:
	.zero		0
	.zero		64


//--------------------- .nv.constant0._Z26rehaussement_contraste_gpuPiS_ifl --------------------------
	.section	.nv.constant0._Z26rehaussement_contraste_gpuPiS_ifl,"a",@progbits
	.sectionflags	@""
	.align	4
.nv.constant0._Z26rehaussement_contraste_gpuPiS_ifl:
	.zero		928


//--------------------- SYMBOLS --------------------------

	.type		.nv.reservedSmem.offset0,@object
	.size		.nv.reservedSmem.offset0,0x4
